//
// Generated by NVIDIA NVVM Compiler
//
// Compiler Build ID: CL-36424714
// Cuda compilation tools, release 13.0, V13.0.88
// Based on NVVM 20.0.0
//

.version 9.0
.target sm_100
.address_size 64

	// .globl	crossEntropyCost

.visible .entry crossEntropyCost(
	.param .u64 .ptr .align 1 crossEntropyCost_param_0,
	.param .u32 crossEntropyCost_param_1,
	.param .u64 .ptr .align 1 crossEntropyCost_param_2,
	.param .u64 .ptr .align 1 crossEntropyCost_param_3
)
{
	.reg .pred 	%p<9>;
	.reg .b32 	%r<19>;
	.reg .b32 	%f<52>;
	.reg .b64 	%rd<11>;

	ld.param.u64 	%rd4, [crossEntropyCost_param_0];
	ld.param.u32 	%r6, [crossEntropyCost_param_1];
	ld.param.u64 	%rd5, [crossEntropyCost_param_2];
	ld.param.u64 	%rd6, [crossEntropyCost_param_3];
	mov.u32 	%r7, %ctaid.x;
	mov.u32 	%r1, %ntid.x;
	mov.u32 	%r8, %tid.x;
	mad.lo.s32 	%r18, %r7, %r1, %r8;
	setp.ge.u32 	%p1, %r18, %r6;
	@%p1 bra 	$L__BB0_3;
	mov.u32 	%r9, %nctaid.x;
	mul.lo.s32 	%r3, %r1, %r9;
	cvta.to.global.u64 	%rd1, %rd4;
	cvta.to.global.u64 	%rd2, %rd5;
	cvta.to.global.u64 	%rd3, %rd6;
$L__BB0_2:
	mul.wide.s32 	%rd7, %r18, 4;
	add.s64 	%rd8, %rd1, %rd7;
	ld.global.f32 	%f1, [%rd8];
	add.s64 	%rd9, %rd2, %rd7;
	ld.global.f32 	%f2, [%rd9];
	add.f32 	%f3, %f2, 0f3727C5AC;
	setp.lt.f32 	%p2, %f3, 0f00800000;
	mul.f32 	%f4, %f3, 0f4B000000;
	selp.f32 	%f5, %f4, %f3, %p2;
	selp.f32 	%f6, 0fC1B80000, 0f00000000, %p2;
	mov.b32 	%r10, %f5;
	add.s32 	%r11, %r10, -1059760811;
	and.b32  	%r12, %r11, -8388608;
	sub.s32 	%r13, %r10, %r12;
	mov.b32 	%f7, %r13;
	cvt.rn.f32.s32 	%f8, %r12;
	fma.rn.f32 	%f9, %f8, 0f34000000, %f6;
	add.f32 	%f10, %f7, 0fBF800000;
	fma.rn.f32 	%f11, %f10, 0fBE055027, 0f3E1039F6;
	fma.rn.f32 	%f12, %f11, %f10, 0fBDF8CDCC;
	fma.rn.f32 	%f13, %f12, %f10, 0f3E0F2955;
	fma.rn.f32 	%f14, %f13, %f10, 0fBE2AD8B9;
	fma.rn.f32 	%f15, %f14, %f10, 0f3E4CED0B;
	fma.rn.f32 	%f16, %f15, %f10, 0fBE7FFF22;
	fma.rn.f32 	%f17, %f16, %f10, 0f3EAAAA78;
	fma.rn.f32 	%f18, %f17, %f10, 0fBF000000;
	mul.f32 	%f19, %f10, %f18;
	fma.rn.f32 	%f20, %f19, %f10, %f10;
	fma.rn.f32 	%f21, %f9, 0f3F317218, %f20;
	setp.gt.u32 	%p3, %r10, 2139095039;
	fma.rn.f32 	%f22, %f5, 0f7F800000, 0f7F800000;
	selp.f32 	%f23, %f22, %f21, %p3;
	setp.eq.f32 	%p4, %f5, 0f00000000;
	selp.f32 	%f24, 0fFF800000, %f23, %p4;
	mov.f32 	%f25, 0f3F800000;
	sub.f32 	%f26, %f25, %f1;
	mov.f32 	%f27, 0f3F800054;
	sub.f32 	%f28, %f27, %f2;
	setp.lt.f32 	%p5, %f28, 0f00800000;
	mul.f32 	%f29, %f28, 0f4B000000;
	selp.f32 	%f30, %f29, %f28, %p5;
	selp.f32 	%f31, 0fC1B80000, 0f00000000, %p5;
	mov.b32 	%r14, %f30;
	add.s32 	%r15, %r14, -1059760811;
	and.b32  	%r16, %r15, -8388608;
	sub.s32 	%r17, %r14, %r16;
	mov.b32 	%f32, %r17;
	cvt.rn.f32.s32 	%f33, %r16;
	fma.rn.f32 	%f34, %f33, 0f34000000, %f31;
	add.f32 	%f35, %f32, 0fBF800000;
	fma.rn.f32 	%f36, %f35, 0fBE055027, 0f3E1039F6;
	fma.rn.f32 	%f37, %f36, %f35, 0fBDF8CDCC;
	fma.rn.f32 	%f38, %f37, %f35, 0f3E0F2955;
	fma.rn.f32 	%f39, %f38, %f35, 0fBE2AD8B9;
	fma.rn.f32 	%f40, %f39, %f35, 0f3E4CED0B;
	fma.rn.f32 	%f41, %f40, %f35, 0fBE7FFF22;
	fma.rn.f32 	%f42, %f41, %f35, 0f3EAAAA78;
	fma.rn.f32 	%f43, %f42, %f35, 0fBF000000;
	mul.f32 	%f44, %f35, %f43;
	fma.rn.f32 	%f45, %f44, %f35, %f35;
	fma.rn.f32 	%f46, %f34, 0f3F317218, %f45;
	setp.gt.u32 	%p6, %r14, 2139095039;
	fma.rn.f32 	%f47, %f30, 0f7F800000, 0f7F800000;
	selp.f32 	%f48, %f47, %f46, %p6;
	setp.eq.f32 	%p7, %f30, 0f00000000;
	selp.f32 	%f49, 0fFF800000, %f48, %p7;
	mul.f32 	%f50, %f26, %f49;
	fma.rn.f32 	%f51, %f1, %f24, %f50;
	add.s64 	%rd10, %rd3, %rd7;
	st.global.f32 	[%rd10], %f51;
	add.s32 	%r18, %r18, %r3;
	setp.lt.u32 	%p8, %r18, %r6;
	@%p8 bra 	$L__BB0_2;
$L__BB0_3:
	ret;

}


// ===== COMPILED SASS (sm_100) =====

	.target	sm_100

	.elftype	@"ET_EXEC"


//--------------------- .note.nv.tkinfo           --------------------------
	.section	.note.nv.tkinfo,"",@"SHT_NOTE"
	.sectionflags	@"SHF_NOTE_NV_TKINFO"
	.tkinfo
        /*0018*/ 	.word	0x00000002
        /*0030*/ 	.string	""
        /*0030*/ 	.string	"ptxas"
        /*0030*/ 	.string	"Cuda compilation tools, release 13.0, V13.0.88"
        /*0030*/ 	.string	"Build cuda_13.0.r13.0/compiler.36424714_0"
        /*0030*/ 	.string	"-arch sm_100 -m 64 "



//--------------------- .note.nv.cuinfo           --------------------------
	.section	.note.nv.cuinfo,"",@"SHT_NOTE"
	.sectionflags	@"SHF_NOTE_NV_CUINFO"
        /*0018*/ 	.short	0x0002
        /*001a*/ 	.short	0x0064
        /*001c*/ 	.short	0x0082
	.zero		2


//--------------------- .nv.info                  --------------------------
	.section	.nv.info,"",@"SHT_CUDA_INFO"
	.align	4


	//----- nvinfo : EIATTR_REGCOUNT
	.align		4
        /*0000*/ 	.byte	0x04, 0x2f
        /*0002*/ 	.short	(.L_1 - .L_0)
	.align		4
.L_0:
        /*0004*/ 	.word	index@(crossEntropyCost)
        /*0008*/ 	.word	0x00000017


	//----- nvinfo : EIATTR_FRAME_SIZE
	.align		4
.L_1:
        /*000c*/ 	.byte	0x04, 0x11
        /*000e*/ 	.short	(.L_3 - .L_2)
	.align		4
.L_2:
        /*0010*/ 	.word	index@(crossEntropyCost)
        /*0014*/ 	.word	0x00000000


	//----- nvinfo : EIATTR_MIN_STACK_SIZE
	.align		4
.L_3:
        /*0018*/ 	.byte	0x04, 0x12
        /*001a*/ 	.short	(.L_5 - .L_4)
	.align		4
.L_4:
        /*001c*/ 	.word	index@(crossEntropyCost)
        /*0020*/ 	.word	0x00000000
.L_5:


//--------------------- .nv.compat                --------------------------
	.section	.nv.compat,"",@"SHT_CUDA_COMPAT_INFO"
	.align	4
        /*0000*/ 	.byte	0x02, 0x09, 0x00, 0x00, 0x02, 0x02, 0x01, 0x00, 0x02, 0x05, 0x05, 0x00, 0x03, 0x07, 0x01, 0x01
        /*0010*/ 	.byte	0x02, 0x03, 0x00, 0x00, 0x02, 0x06, 0x01, 0x00, 0x04, 0x0b, 0x08, 0x00, 0x01, 0x00, 0x00, 0x00
        /*0020*/ 	.byte	0x00, 0x00, 0x00, 0x00


//--------------------- .nv.info.crossEntropyCost --------------------------
	.section	.nv.info.crossEntropyCost,"",@"SHT_CUDA_INFO"
	.sectionflags	@""
	.align	4


	//----- nvinfo : EIATTR_CUDA_API_VERSION
	.align		4
        /*0000*/ 	.byte	0x04, 0x37
        /*0002*/ 	.short	(.L_7 - .L_6)
.L_6:
        /*0004*/ 	.word	0x00000082


	//----- nvinfo : EIATTR_KPARAM_INFO
	.align		4
.L_7:
        /*0008*/ 	.byte	0x04, 0x17
        /*000a*/ 	.short	(.L_9 - .L_8)
.L_8:
        /*000c*/ 	.word	0x00000000
        /*0010*/ 	.short	0x0003
        /*0012*/ 	.short	0x0018
        /*0014*/ 	.byte	0x00, 0xf5, 0x21, 0x00


	//----- nvinfo : EIATTR_KPARAM_INFO
	.align		4
.L_9:
        /*0018*/ 	.byte	0x04, 0x17
        /*001a*/ 	.short	(.L_11 - .L_10)
.L_10:
        /*001c*/ 	.word	0x00000000
        /*0020*/ 	.short	0x0002
        /*0022*/ 	.short	0x0010
        /*0024*/ 	.byte	0x00, 0xf5, 0x21, 0x00


	//----- nvinfo : EIATTR_KPARAM_INFO
	.align		4
.L_11:
        /*0028*/ 	.byte	0x04, 0x17
        /*002a*/ 	.short	(.L_13 - .L_12)
.L_12:
        /*002c*/ 	.word	0x00000000
        /*0030*/ 	.short	0x0001
        /*0032*/ 	.short	0x0008
        /*0034*/ 	.byte	0x00, 0xf0, 0x11, 0x00


	//----- nvinfo : EIATTR_KPARAM_INFO
	.align		4
.L_13:
        /*0038*/ 	.byte	0x04, 0x17
        /*003a*/ 	.short	(.L_15 - .L_14)
.L_14:
        /*003c*/ 	.word	0x00000000
        /*0040*/ 	.short	0x0000
        /*0042*/ 	.short	0x0000
        /*0044*/ 	.byte	0x00, 0xf5, 0x21, 0x00


	//----- nvinfo : EIATTR_SPARSE_MMA_MASK
	.align		4
.L_15:
        /*0048*/ 	.byte	0x03, 0x50
        /*004a*/ 	.short	0x0000


	//----- nvinfo : EIATTR_MAXREG_COUNT
	.align		4
        /*004c*/ 	.byte	0x03, 0x1b
        /*004e*/ 	.short	0x00ff


	//----- nvinfo : EIATTR_MERCURY_ISA_VERSION
	.align		4
        /*0050*/ 	.byte	0x03, 0x5f
        /*0052*/ 	.short	0x0101


	//----- nvinfo : EIATTR_VRC_CTA_INIT_COUNT
	.align		4
        /*0054*/ 	.byte	0x02, 0x4a
	.zero		1
	.zero		1


	//----- nvinfo : EIATTR_EXIT_INSTR_OFFSETS
	.align		4
        /*0058*/ 	.byte	0x04, 0x1c
        /*005a*/ 	.short	(.L_17 - .L_16)


	//   ....[0]....
.L_16:
        /*005c*/ 	.word	0x00000070


	//   ....[1]....
        /*0060*/ 	.word	0x000004e0


	//----- nvinfo : EIATTR_CRS_STACK_SIZE
	.align		4
.L_17:
        /*0064*/ 	.byte	0x04, 0x1e
        /*0066*/ 	.short	(.L_19 - .L_18)
.L_18:
        /*0068*/ 	.word	0x00000000


	//----- nvinfo : EIATTR_CBANK_PARAM_SIZE
	.align		4
.L_19:
        /*006c*/ 	.byte	0x03, 0x19
        /*006e*/ 	.short	0x0020


	//----- nvinfo : EIATTR_PARAM_CBANK
	.align		4
        /*0070*/ 	.byte	0x04, 0x0a
        /*0072*/ 	.short	(.L_21 - .L_20)
	.align		4
.L_20:
        /*0074*/ 	.word	index@(.nv.constant0.crossEntropyCost)
        /*0078*/ 	.short	0x0380
        /*007a*/ 	.short	0x0020


	//----- nvinfo : EIATTR_SW_WAR
	.align		4
.L_21:
        /*007c*/ 	.byte	0x04, 0x36
        /*007e*/ 	.short	(.L_23 - .L_22)
.L_22:
        /*0080*/ 	.word	0x00000008
.L_23:


//--------------------- .nv.callgraph             --------------------------
	.section	.nv.callgraph,"",@"SHT_CUDA_CALLGRAPH"
	.align	4
	.sectionentsize	8
	.align		4
        /*0000*/ 	.word	0x00000000
	.align		4
        /*0004*/ 	.word	0xffffffff
	.align		4
        /*0008*/ 	.word	0x00000000
	.align		4
        /*000c*/ 	.word	0xfffffffe
	.align		4
        /*0010*/ 	.word	0x00000000
	.align		4
        /*0014*/ 	.word	0xfffffffd
	.align		4
        /*0018*/ 	.word	0x00000000
	.align		4
        /*001c*/ 	.word	0xfffffffc


//--------------------- .text.crossEntropyCost    --------------------------
	.section	.text.crossEntropyCost,"ax",@progbits
	.align	128
        .global         crossEntropyCost
        .type           crossEntropyCost,@function
        .size           crossEntropyCost,(.L_x_2 - crossEntropyCost)
        .other          crossEntropyCost,@"STO_CUDA_ENTRY STV_DEFAULT"
crossEntropyCost:
.text.crossEntropyCost:
[----:B------:R-:W-:Y:S01]  /*0000*/  LDC R1, c[0x0][0x37c] ;  /* 0x0000df00ff017b82 */ /* 0x000fe20000000800 */
[----:B------:R-:W0:Y:S07]  /*0010*/  S2R R9, SR_TID.X ;  /* 0x0000000000097919 */ /* 0x000e2e0000002100 */
[----:B------:R-:W0:Y:S01]  /*0020*/  S2UR UR4, SR_CTAID.X ;  /* 0x00000000000479c3 */ /* 0x000e220000002500 */
[----:B------:R-:W1:Y:S07]  /*0030*/  LDCU UR5, c[0x0][0x388] ;  /* 0x00007100ff0577ac */ /* 0x000e6e0008000800 */
[----:B------:R-:W0:Y:S02]  /*0040*/  LDC R0, c[0x0][0x360] ;  /* 0x0000d800ff007b82 */ /* 0x000e240000000800 */
[----:B0-----:R-:W-:-:S05]  /*0050*/  IMAD R9, R0, UR4, R9 ;  /* 0x0000000400097c24 */ /* 0x001fca000f8e0209 */
[----:B-1----:R-:W-:-:S13]  /*0060*/  ISETP.GE.U32.AND P0, PT, R9, UR5, PT ;  /* 0x0000000509007c0c */ /* 0x002fda000bf06070 */
[----:B------:R-:W-:Y:S05]  /*0070*/  @P0 EXIT ;  /* 0x000000000000094d */ /* 0x000fea0003800000 */
[----:B------:R-:W0:Y:S01]  /*0080*/  LDC.64 R2, c[0x0][0x380] ;  /* 0x0000e000ff027b82 */ /* 0x000e220000000a00 */
[----:B------:R-:W1:Y:S01]  /*0090*/  LDCU UR4, c[0x0][0x370] ;  /* 0x00006e00ff0477ac */ /* 0x000e620008000800 */
[----:B------:R-:W2:Y:S06]  /*00a0*/  LDCU.64 UR6, c[0x0][0x358] ;  /* 0x00006b00ff0677ac */ /* 0x000eac0008000a00 */
[----:B------:R-:W3:Y:S08]  /*00b0*/  LDC.64 R4, c[0x0][0x390] ;  /* 0x0000e400ff047b82 */ /* 0x000ef00000000a00 */
[----:B------:R-:W4:Y:S01]  /*00c0*/  LDC.64 R6, c[0x0][0x398] ;  /* 0x0000e600ff067b82 */ /* 0x000f220000000a00 */
[----:B-1----:R-:W-:-:S07]  /*00d0*/  IMAD R0, R0, UR4, RZ ;  /* 0x0000000400007c24 */ /* 0x002fce000f8e02ff */
.L_x_0:
[----:B---3--:R-:W-:-:S06]  /*00e0*/  IMAD.WIDE R14, R9, 0x4, R4 ;  /* 0x00000004090e7825 */ /* 0x008fcc00078e0204 */
[----:B--2---:R-:W2:Y:S01]  /*00f0*/  LDG.E R14, desc[UR6][R14.64] ;  /* 0x000000060e0e7981 */ /* 0x004ea2000c1e1900 */
[----:B01----:R-:W-:-:S05]  /*0100*/  IMAD.WIDE R12, R9, 0x4, R2 ;  /* 0x00000004090c7825 */ /* 0x003fca00078e0202 */
[----:B------:R0:W3:Y:S01]  /*0110*/  LDG.E R8, desc[UR6][R12.64] ;  /* 0x000000060c087981 */ /* 0x0000e2000c1e1900 */
[C---:B--2---:R-:W-:Y:S01]  /*0120*/  FADD R10, -R14.reuse, 1.0000100135803222656 ;  /* 0x3f8000540e0a7421 */ /* 0x044fe20000000100 */
[----:B------:R-:W-:-:S04]  /*0130*/  FADD R11, R14, 9.9999997473787516356e-06 ;  /* 0x3727c5ac0e0b7421 */ /* 0x000fc80000000000 */
[----:B------:R-:W-:Y:S02]  /*0140*/  FSETP.GEU.AND P1, PT, R10, 1.175494350822287508e-38, PT ;  /* 0x008000000a00780b */ /* 0x000fe40003f2e000 */
[----:B------:R-:W-:-:S11]  /*0150*/  FSETP.GEU.AND P0, PT, R11, 1.175494350822287508e-38, PT ;  /* 0x008000000b00780b */ /* 0x000fd60003f0e000 */
[----:B------:R-:W-:Y:S02]  /*0160*/  @!P1 FMUL R10, R10, 8388608 ;  /* 0x4b0000000a0a9820 */ /* 0x000fe40000400000 */
[----:B------:R-:W-:-:S03]  /*0170*/  @!P0 FMUL R11, R11, 8388608 ;  /* 0x4b0000000b0b8820 */ /* 0x000fc60000400000 */
[----:B------:R-:W-:Y:S02]  /*0180*/  IADD3 R17, PT, PT, R10, -0x3f2aaaab, RZ ;  /* 0xc0d555550a117810 */ /* 0x000fe40007ffe0ff */
[----:B------:R-:W-:Y:S02]  /*0190*/  IADD3 R16, PT, PT, R11, -0x3f2aaaab, RZ ;  /* 0xc0d555550b107810 */ /* 0x000fe40007ffe0ff */
[----:B------:R-:W-:Y:S01]  /*01a0*/  LOP3.LUT R15, R17, 0xff800000, RZ, 0xc0, !PT ;  /* 0xff800000110f7812 */ /* 0x000fe200078ec0ff */
[----:B------:R-:W-:Y:S01]  /*01b0*/  HFMA2 R17, -RZ, RZ, 1.5048828125, 33.21875 ;  /* 0x3e055027ff117431 */ /* 0x000fe200000001ff */
[----:B------:R-:W-:Y:S02]  /*01c0*/  LOP3.LUT R14, R16, 0xff800000, RZ, 0xc0, !PT ;  /* 0xff800000100e7812 */ /* 0x000fe400078ec0ff */
[----:B0-----:R-:W-:Y:S02]  /*01d0*/  IADD3 R13, PT, PT, R10, -R15, RZ ;  /* 0x8000000f0a0d7210 */ /* 0x001fe40007ffe0ff */
[----:B------:R-:W-:-:S02]  /*01e0*/  IADD3 R12, PT, PT, R11, -R14, RZ ;  /* 0x8000000e0b0c7210 */ /* 0x000fc40007ffe0ff */
[----:B------:R-:W-:Y:S01]  /*01f0*/  I2FP.F32.S32 R19, R15 ;  /* 0x0000000f00137245 */ /* 0x000fe20000201400 */
[----:B------:R-:W-:Y:S01]  /*0200*/  FADD R13, R13, -1 ;  /* 0xbf8000000d0d7421 */ /* 0x000fe20000000000 */
[----:B------:R-:W-:Y:S01]  /*0210*/  I2FP.F32.S32 R15, R14 ;  /* 0x0000000e000f7245 */ /* 0x000fe20000201400 */
[----:B------:R-:W-:Y:S01]  /*0220*/  FADD R12, R12, -1 ;  /* 0xbf8000000c0c7421 */ /* 0x000fe20000000000 */
[----:B------:R-:W-:Y:S01]  /*0230*/  MOV R14, 0x7f800000 ;  /* 0x7f800000000e7802 */ /* 0x000fe20000000f00 */
[CC--:B------:R-:W-:Y:S01]  /*0240*/  FFMA R16, R13.reuse, -R17.reuse, 0.14084610342979431152 ;  /* 0x3e1039f60d107423 */ /* 0x0c0fe20000000811 */
[----:B------:R-:W-:Y:S01]  /*0250*/  FSETP.NEU.AND P2, PT, R10, RZ, PT ;  /* 0x000000ff0a00720b */ /* 0x000fe20003f4d000 */
[C---:B------:R-:W-:Y:S02]  /*0260*/  FFMA R17, R12.reuse, -R17, 0.14084610342979431152 ;  /* 0x3e1039f60c117423 */ /* 0x040fe40000000811 */
[----:B------:R-:W-:Y:S02]  /*0270*/  FFMA R16, R13, R16, -0.12148627638816833496 ;  /* 0xbdf8cdcc0d107423 */ /* 0x000fe40000000010 */
[----:B------:R-:W-:-:S02]  /*0280*/  FFMA R17, R12, R17, -0.12148627638816833496 ;  /* 0xbdf8cdcc0c117423 */ /* 0x000fc40000000011 */
[C---:B------:R-:W-:Y:S02]  /*0290*/  FFMA R16, R13.reuse, R16, 0.13980610668659210205 ;  /* 0x3e0f29550d107423 */ /* 0x040fe40000000010 */
[C---:B------:R-:W-:Y:S02]  /*02a0*/  FFMA R17, R12.reuse, R17, 0.13980610668659210205 ;  /* 0x3e0f29550c117423 */ /* 0x040fe40000000011 */
[C---:B------:R-:W-:Y:S02]  /*02b0*/  FFMA R16, R13.reuse, R16, -0.16684235632419586182 ;  /* 0xbe2ad8b90d107423 */ /* 0x040fe40000000010 */
[C---:B------:R-:W-:Y:S02]  /*02c0*/  FFMA R17, R12.reuse, R17, -0.16684235632419586182 ;  /* 0xbe2ad8b90c117423 */ /* 0x040fe40000000011 */
[----:B------:R-:W-:Y:S02]  /*02d0*/  FFMA R16, R13, R16, 0.20012299716472625732 ;  /* 0x3e4ced0b0d107423 */ /* 0x000fe40000000010 */
[----:B------:R-:W-:-:S02]  /*02e0*/  FFMA R17, R12, R17, 0.20012299716472625732 ;  /* 0x3e4ced0b0c117423 */ /* 0x000fc40000000011 */
[----:B------:R-:W-:Y:S01]  /*02f0*/  FFMA R18, R13, R16, -0.24999669194221496582 ;  /* 0xbe7fff220d127423 */ /* 0x000fe20000000010 */
[----:B------:R-:W-:Y:S01]  /*0300*/  FSEL R16, RZ, -23, P0 ;  /* 0xc1b80000ff107808 */ /* 0x000fe20000000000 */
[C---:B------:R-:W-:Y:S01]  /*0310*/  FFMA R17, R12.reuse, R17, -0.24999669194221496582 ;  /* 0xbe7fff220c117423 */ /* 0x040fe20000000011 */
[----:B------:R-:W-:Y:S01]  /*0320*/  ISETP.GT.U32.AND P0, PT, R11, 0x7f7fffff, PT ;  /* 0x7f7fffff0b00780c */ /* 0x000fe20003f04070 */
[C---:B------:R-:W-:Y:S01]  /*0330*/  FFMA R20, R13.reuse, R18, 0.33333182334899902344 ;  /* 0x3eaaaa780d147423 */ /* 0x040fe20000000012 */
[----:B------:R-:W-:Y:S01]  /*0340*/  FSEL R18, RZ, -23, P1 ;  /* 0xc1b80000ff127808 */ /* 0x000fe20000800000 */
[----:B------:R-:W-:Y:S01]  /*0350*/  FFMA R17, R12, R17, 0.33333182334899902344 ;  /* 0x3eaaaa780c117423 */ /* 0x000fe20000000011 */
[----:B------:R-:W-:Y:S01]  /*0360*/  ISETP.GT.U32.AND P1, PT, R10, 0x7f7fffff, PT ;  /* 0x7f7fffff0a00780c */ /* 0x000fe20003f24070 */
[----:B------:R-:W-:Y:S01]  /*0370*/  FFMA R20, R13, R20, -0.5 ;  /* 0xbf0000000d147423 */ /* 0x000fe20000000014 */
[----:B------:R-:W-:Y:S01]  /*0380*/  FFMA R15, R15, 1.1920928955078125e-07, R16 ;  /* 0x340000000f0f7823 */ /* 0x000fe20000000010 */
[----:B------:R-:W-:Y:S01]  /*0390*/  FFMA R17, R12, R17, -0.5 ;  /* 0xbf0000000c117423 */ /* 0x000fe20000000011 */
[----:B------:R-:W-:Y:S01]  /*03a0*/  FFMA R18, R19, 1.1920928955078125e-07, R18 ;  /* 0x3400000013127823 */ /* 0x000fe20000000012 */
[----:B------:R-:W-:-:S02]  /*03b0*/  FMUL R20, R13, R20 ;  /* 0x000000140d147220 */ /* 0x000fc40000400000 */
[C---:B------:R-:W-:Y:S02]  /*03c0*/  FMUL R17, R12.reuse, R17 ;  /* 0x000000110c117220 */ /* 0x040fe40000400000 */
[----:B------:R-:W-:Y:S02]  /*03d0*/  FFMA R13, R13, R20, R13 ;  /* 0x000000140d0d7223 */ /* 0x000fe4000000000d */
[----:B------:R-:W-:Y:S02]  /*03e0*/  FFMA R12, R12, R17, R12 ;  /* 0x000000110c0c7223 */ /* 0x000fe4000000000c */
[----:B------:R-:W-:Y:S01]  /*03f0*/  FFMA R13, R18, 0.69314718246459960938, R13 ;  /* 0x3f317218120d7823 */ /* 0x000fe2000000000d */
[-C--:B------:R-:W-:Y:S01]  /*0400*/  @P1 FFMA R13, R10, R14.reuse, +INF ;  /* 0x7f8000000a0d1423 */ /* 0x080fe2000000000e */
[----:B------:R-:W-:Y:S01]  /*0410*/  FFMA R12, R15, 0.69314718246459960938, R12 ;  /* 0x3f3172180f0c7823 */ /* 0x000fe2000000000c */
[C---:B------:R-:W-:Y:S01]  /*0420*/  FSETP.NEU.AND P1, PT, R11.reuse, RZ, PT ;  /* 0x000000ff0b00720b */ /* 0x040fe20003f2d000 */
[----:B------:R-:W-:Y:S01]  /*0430*/  @P0 FFMA R12, R11, R14, +INF ;  /* 0x7f8000000b0c0423 */ /* 0x000fe2000000000e */
[----:B---3--:R-:W-:Y:S01]  /*0440*/  FADD R10, -R8, 1 ;  /* 0x3f800000080a7421 */ /* 0x008fe20000000100 */
[----:B------:R-:W-:-:S03]  /*0450*/  FSEL R11, R13, -INF , P2 ;  /* 0xff8000000d0b7808 */ /* 0x000fc60001000000 */
[----:B------:R-:W-:Y:S02]  /*0460*/  FSEL R13, R12, -INF , P1 ;  /* 0xff8000000c0d7808 */ /* 0x000fe40000800000 */
[----:B------:R-:W-:Y:S01]  /*0470*/  FMUL R15, R10, R11 ;  /* 0x0000000b0a0f7220 */ /* 0x000fe20000400000 */
[----:B----4-:R-:W-:Y:S01]  /*0480*/  IMAD.WIDE R10, R9, 0x4, R6 ;  /* 0x00000004090a7825 */ /* 0x010fe200078e0206 */
[----:B------:R-:W-:-:S03]  /*0490*/  IADD3 R9, PT, PT, R0, R9, RZ ;  /* 0x0000000900097210 */ /* 0x000fc60007ffe0ff */
[----:B------:R-:W-:Y:S01]  /*04a0*/  FFMA R13, R8, R13, R15 ;  /* 0x0000000d080d7223 */ /* 0x000fe2000000000f */
[----:B------:R-:W-:-:S04]  /*04b0*/  ISETP.GE.U32.AND P0, PT, R9, UR5, PT ;  /* 0x0000000509007c0c */ /* 0x000fc8000bf06070 */
[----:B------:R1:W-:Y:S09]  /*04c0*/  STG.E desc[UR6][R10.64], R13 ;  /* 0x0000000d0a007986 */ /* 0x0003f2000c101906 */
[----:B------:R-:W-:Y:S05]  /*04d0*/  @!P0 BRA `(.L_x_0) ;  /* 0xfffffffc00008947 */ /* 0x000fea000383ffff */
[----:B------:R-:W-:Y:S05]  /*04e0*/  EXIT ;  /* 0x000000000000794d */ /* 0x000fea0003800000 */
.L_x_1:
[----:B------:R-:W-:-:S00]  /*04f0*/  BRA `(.L_x_1) ;  /* 0xfffffffc00fc7947 */ /* 0x000fc0000383ffff */
[----:B------:R-:W-:-:S00]  /*0500*/  NOP ;  /* 0x0000000000007918 */ /* 0x000fc00000000000 */
[----:B------:R-:W-:-:S00]  /*0510*/  NOP ;  /* 0x0000000000007918 */ /* 0x000fc00000000000 */
[----:B------:R-:W-:-:S00]  /*0520*/  NOP ;  /* 0x0000000000007918 */ /* 0x000fc00000000000 */
[----:B------:R-:W-:-:S00]  /*0530*/  NOP ;  /* 0x0000000000007918 */ /* 0x000fc00000000000 */
[----:B------:R-:W-:-:S00]  /*0540*/  NOP ;  /* 0x0000000000007918 */ /* 0x000fc00000000000 */
[----:B------:R-:W-:-:S00]  /*0550*/  NOP ;  /* 0x0000000000007918 */ /* 0x000fc00000000000 */
[----:B------:R-:W-:-:S00]  /*0560*/  NOP ;  /* 0x0000000000007918 */ /* 0x000fc00000000000 */
[----:B------:R-:W-:-:S00]  /*0570*/  NOP ;  /* 0x0000000000007918 */ /* 0x000fc00000000000 */
.L_x_2:


//--------------------- .nv.shared.reserved.0     --------------------------
	.section	.nv.shared.reserved.0,"aw",@nobits
	.weak		__nv_reservedSMEM_offset_0_alias
	.size		__nv_reservedSMEM_offset_0_alias, 0, 64
	.other		__nv_reservedSMEM_offset_0_alias,@"STO_CUDA_RESERVED_SHARED STV_DEFAULT"
__nv_reservedSMEM_offset_0_alias:
	.zero		0
	.zero		64


//--------------------- .nv.constant0.crossEntropyCost --------------------------
	.section	.nv.constant0.crossEntropyCost,"a",@progbits
	.sectionflags	@""
	.align	4
.nv.constant0.crossEntropyCost:
	.zero		928


//--------------------- SYMBOLS --------------------------

	.type		.nv.reservedSmem.offset0,@object
	.size		.nv.reservedSmem.offset0,0x4
